	.headerflags	@"EF_CUDA_TEXMODE_UNIFIED EF_CUDA_64BIT_ADDRESS EF_CUDA_ACCELERATORS EF_CUDA_SM90 EF_CUDA_VIRTUAL_SM(EF_CUDA_SM90)"
	.elftype	@"ET_EXEC"


//--------------------- .nv.info                  --------------------------
	.section	.nv.info,"",@"SHT_CUDA_INFO"
	.align	4


	//----- nvinfo : EIATTR_REGCOUNT
	.align		4
        /*0000*/ 	.byte	0x04, 0x2f
        /*0002*/ 	.short	(.L_3 - .L_2)
	.align		4
.L_2:
        /*0004*/ 	.word	index@(triton_poi_fused__native_batch_norm_legit_no_training_mul_sigmoid_24)
        /*0008*/ 	.word	0x00000011


	//----- nvinfo : EIATTR_MIN_STACK_SIZE
	.align		4
.L_3:
        /*000c*/ 	.byte	0x04, 0x12
        /*000e*/ 	.short	(.L_5 - .L_4)
	.align		4
.L_4:
        /*0010*/ 	.word	index@(triton_poi_fused__native_batch_norm_legit_no_training_mul_sigmoid_24)
        /*0014*/ 	.word	0x00000000


	//----- nvinfo : EIATTR_FRAME_SIZE
	.align		4
.L_5:
        /*0018*/ 	.byte	0x04, 0x11
        /*001a*/ 	.short	(.L_7 - .L_6)
	.align		4
.L_6:
        /*001c*/ 	.word	index@(triton_poi_fused__native_batch_norm_legit_no_training_mul_sigmoid_24)
        /*0020*/ 	.word	0x00000000


	//----- nvinfo : EIATTR_MIN_STACK_SIZE
	.align		4
.L_7:
        /*0024*/ 	.byte	0x04, 0x12
        /*0026*/ 	.short	(.L_9 - .L_8)
	.align		4
.L_8:
        /*0028*/ 	.word	index@(triton_poi_fused__native_batch_norm_legit_no_training_mul_sigmoid_24)
        /*002c*/ 	.word	0x00000000
.L_9:


//--------------------- .nv.info.triton_poi_fused__native_batch_norm_legit_no_training_mul_sigmoid_24 --------------------------
	.section	.nv.info.triton_poi_fused__native_batch_norm_legit_no_training_mul_sigmoid_24,"",@"SHT_CUDA_INFO"
	.sectionflags	@""
	.align	4


	//----- nvinfo : EIATTR_CUDA_API_VERSION
	.align		4
        /*0000*/ 	.byte	0x04, 0x37
        /*0002*/ 	.short	(.L_11 - .L_10)
.L_10:
        /*0004*/ 	.word	0x0000007c


	//----- nvinfo : EIATTR_KPARAM_INFO
	.align		4
.L_11:
        /*0008*/ 	.byte	0x04, 0x17
        /*000a*/ 	.short	(.L_13 - .L_12)
.L_12:
        /*000c*/ 	.word	0x00000000
        /*0010*/ 	.short	0x0006
        /*0012*/ 	.short	0x0030
        /*0014*/ 	.byte	0x00, 0xf0, 0x11, 0x00


	//----- nvinfo : EIATTR_KPARAM_INFO
	.align		4
.L_13:
        /*0018*/ 	.byte	0x04, 0x17
        /*001a*/ 	.short	(.L_15 - .L_14)
.L_14:
        /*001c*/ 	.word	0x00000000
        /*0020*/ 	.short	0x0005
        /*0022*/ 	.short	0x0028
        /*0024*/ 	.byte	0x00, 0xf4, 0x21, 0x00


	//----- nvinfo : EIATTR_KPARAM_INFO
	.align		4
.L_15:
        /*0028*/ 	.byte	0x04, 0x17
        /*002a*/ 	.short	(.L_17 - .L_16)
.L_16:
        /*002c*/ 	.word	0x00000000
        /*0030*/ 	.short	0x0004
        /*0032*/ 	.short	0x0020
        /*0034*/ 	.byte	0x00, 0xf4, 0x21, 0x00


	//----- nvinfo : EIATTR_KPARAM_INFO
	.align		4
.L_17:
        /*0038*/ 	.byte	0x04, 0x17
        /*003a*/ 	.short	(.L_19 - .L_18)
.L_18:
        /*003c*/ 	.word	0x00000000
        /*0040*/ 	.short	0x0003
        /*0042*/ 	.short	0x0018
        /*0044*/ 	.byte	0x00, 0xf4, 0x21, 0x00


	//----- nvinfo : EIATTR_KPARAM_INFO
	.align		4
.L_19:
        /*0048*/ 	.byte	0x04, 0x17
        /*004a*/ 	.short	(.L_21 - .L_20)
.L_20:
        /*004c*/ 	.word	0x00000000
        /*0050*/ 	.short	0x0002
        /*0052*/ 	.short	0x0010
        /*0054*/ 	.byte	0x00, 0xf4, 0x21, 0x00


	//----- nvinfo : EIATTR_KPARAM_INFO
	.align		4
.L_21:
        /*0058*/ 	.byte	0x04, 0x17
        /*005a*/ 	.short	(.L_23 - .L_22)
.L_22:
        /*005c*/ 	.word	0x00000000
        /*0060*/ 	.short	0x0001
        /*0062*/ 	.short	0x0008
        /*0064*/ 	.byte	0x00, 0xf4, 0x21, 0x00


	//----- nvinfo : EIATTR_KPARAM_INFO
	.align		4
.L_23:
        /*0068*/ 	.byte	0x04, 0x17
        /*006a*/ 	.short	(.L_25 - .L_24)
.L_24:
        /*006c*/ 	.word	0x00000000
        /*0070*/ 	.short	0x0000
        /*0072*/ 	.short	0x0000
        /*0074*/ 	.byte	0x00, 0xf4, 0x21, 0x00


	//----- nvinfo : EIATTR_SPARSE_MMA_MASK
	.align		4
.L_25:
        /*0078*/ 	.byte	0x03, 0x50
        /*007a*/ 	.short	0x0000


	//----- nvinfo : EIATTR_MAXREG_COUNT
	.align		4
        /*007c*/ 	.byte	0x03, 0x1b
        /*007e*/ 	.short	0x00ff


	//----- nvinfo : EIATTR_EXIT_INSTR_OFFSETS
	.align		4
        /*0080*/ 	.byte	0x04, 0x1c
        /*0082*/ 	.short	(.L_27 - .L_26)


	//   ....[0]....
.L_26:
        /*0084*/ 	.word	0x00000530


	//----- nvinfo : EIATTR_REQNTID
	.align		4
.L_27:
        /*0088*/ 	.byte	0x04, 0x10
        /*008a*/ 	.short	(.L_29 - .L_28)
.L_28:
        /*008c*/ 	.word	0x00000080
        /*0090*/ 	.word	0x00000001
        /*0094*/ 	.word	0x00000001


	//----- nvinfo : EIATTR_CBANK_PARAM_SIZE
	.align		4
.L_29:
        /*0098*/ 	.byte	0x03, 0x19
        /*009a*/ 	.short	0x0034


	//----- nvinfo : EIATTR_PARAM_CBANK
	.align		4
        /*009c*/ 	.byte	0x04, 0x0a
        /*009e*/ 	.short	(.L_31 - .L_30)
	.align		4
.L_30:
        /*00a0*/ 	.word	index@(.nv.constant0.triton_poi_fused__native_batch_norm_legit_no_training_mul_sigmoid_24)
        /*00a4*/ 	.short	0x0210
        /*00a6*/ 	.short	0x0034


	//----- nvinfo : EIATTR_SW_WAR
	.align		4
.L_31:
        /*00a8*/ 	.byte	0x04, 0x36
        /*00aa*/ 	.short	(.L_33 - .L_32)
.L_32:
        /*00ac*/ 	.word	0x00000008
.L_33:


//--------------------- .nv.callgraph             --------------------------
	.section	.nv.callgraph,"",@"SHT_CUDA_CALLGRAPH"
	.align	4
	.sectionentsize	8
	.align		4
        /*0000*/ 	.word	0x00000000
	.align		4
        /*0004*/ 	.word	0xffffffff
	.align		4
        /*0008*/ 	.word	0x00000000
	.align		4
        /*000c*/ 	.word	0xfffffffe
	.align		4
        /*0010*/ 	.word	0x00000000
	.align		4
        /*0014*/ 	.word	0xfffffffd
	.align		4
        /*0018*/ 	.word	0x00000000
	.align		4
        /*001c*/ 	.word	0xfffffffc


//--------------------- .nv.constant4             --------------------------
	.section	.nv.constant4,"a",@progbits
	.align	8
	.align		8
.nv.constant4:
        /*0000*/ 	.dword	_$_str
	.align		8
        /*0008*/ 	.dword	_$_str_$_2


//--------------------- .text.triton_poi_fused__native_batch_norm_legit_no_training_mul_sigmoid_24 --------------------------
	.section	.text.triton_poi_fused__native_batch_norm_legit_no_training_mul_sigmoid_24,"ax",@progbits
	.align	128
        .global         triton_poi_fused__native_batch_norm_legit_no_training_mul_sigmoid_24
        .type           triton_poi_fused__native_batch_norm_legit_no_training_mul_sigmoid_24,@function
        .size           triton_poi_fused__native_batch_norm_legit_no_training_mul_sigmoid_24,(.L_x_1 - triton_poi_fused__native_batch_norm_legit_no_training_mul_sigmoid_24)
        .other          triton_poi_fused__native_batch_norm_legit_no_training_mul_sigmoid_24,@"STO_CUDA_ENTRY STV_DEFAULT"
triton_poi_fused__native_batch_norm_legit_no_training_mul_sigmoid_24:
.text.triton_poi_fused__native_batch_norm_legit_no_training_mul_sigmoid_24:
[----:B------:R-:W-:Y:S01]  /*0000*/  LDC R1, c[0x0][0x28] ;  /* 0x00000a00ff017b82 */ /* 0x000fe20000000800 */
[----:B------:R-:W1:Y:S07]  /*0010*/  S2R R0, SR_TID.X ;  /* 0x0000000000007919 */ /* 0x000e6e0000002100 */
[----:B------:R-:W2:Y:S01]  /*0020*/  LDC.64 R2, c[0x0][0x228] ;  /* 0x00008a00ff027b82 */ /* 0x000ea20000000a00 */
[----:B------:R-:W-:Y:S01]  /*0030*/  ULDC.64 UR4, c[0x0][0x208] ;  /* 0x0000820000047ab9 */ /* 0x000fe20000000a00 */
[----:B------:R-:W3:Y:S06]  /*0040*/  S2R R7, SR_CTAID.X ;  /* 0x0000000000077919 */ /* 0x000eec0000002500 */
[----:B------:R-:W4:Y:S08]  /*0050*/  LDC.64 R8, c[0x0][0x230] ;  /* 0x00008c00ff087b82 */ /* 0x000f300000000a00 */
[----:B------:R-:W5:Y:S01]  /*0060*/  LDC.64 R10, c[0x0][0x238] ;  /* 0x00008e00ff0a7b82 */ /* 0x000f620000000a00 */
[----:B-1----:R-:W-:-:S02]  /*0070*/  SHF.L.U32 R0, R0, 0x1, RZ ;  /* 0x0000000100007819 */ /* 0x002fc400000006ff */
[----:B---3--:R-:W-:Y:S02]  /*0080*/  SHF.R.S32.HI R5, RZ, 0x17, R7 ;  /* 0x00000017ff057819 */ /* 0x008fe40000011407 */
[----:B------:R-:W-:Y:S02]  /*0090*/  LOP3.LUT R0, R0, 0xfe, RZ, 0xc0, !PT ;  /* 0x000000fe00007812 */ /* 0x000fe400078ec0ff */
[----:B------:R-:W-:Y:S02]  /*00a0*/  SGXT R5, R5, 0x1 ;  /* 0x000000010505781a */ /* 0x000fe40000000200 */
[----:B------:R-:W-:Y:S02]  /*00b0*/  LEA R0, R7, R0, 0x8 ;  /* 0x0000000007007211 */ /* 0x000fe400078e40ff */
[----:B------:R-:W1:Y:S02]  /*00c0*/  LDC.64 R6, c[0x0][0x220] ;  /* 0x00008800ff067b82 */ /* 0x000e640000000a00 */
[----:B------:R-:W-:-:S04]  /*00d0*/  LEA.HI R5, R5, R0, RZ, 0xc ;  /* 0x0000000005057211 */ /* 0x000fc800078f60ff */
[----:B------:R-:W-:-:S04]  /*00e0*/  LOP3.LUT R5, R5, 0xfffff000, RZ, 0xc0, !PT ;  /* 0xfffff00005057812 */ /* 0x000fc800078ec0ff */
[----:B------:R-:W-:Y:S02]  /*00f0*/  IADD3 R13, R0, -R5, RZ ;  /* 0x80000005000d7210 */ /* 0x000fe40007ffe0ff */
[----:B------:R-:W3:Y:S03]  /*0100*/  LDC.64 R4, c[0x0][0x218] ;  /* 0x00008600ff047b82 */ /* 0x000ee60000000a00 */
[----:B--2---:R-:W-:-:S06]  /*0110*/  IMAD.WIDE R2, R13, 0x4, R2 ;  /* 0x000000040d027825 */ /* 0x004fcc00078e0202 */
[----:B------:R-:W2:Y:S01]  /*0120*/  LDG.E.EL.64 R2, desc[UR4][R2.64] ;  /* 0x0000000402027981 */ /* 0x000ea2000c2e1b00 */
[----:B-1----:R-:W-:-:S04]  /*0130*/  IMAD.WIDE R6, R13, 0x4, R6 ;  /* 0x000000040d067825 */ /* 0x002fc800078e0206 */
[C---:B----4-:R-:W-:Y:S02]  /*0140*/  IMAD.WIDE R8, R13.reuse, 0x4, R8 ;  /* 0x000000040d087825 */ /* 0x050fe400078e0208 */
[----:B------:R-:W4:Y:S02]  /*0150*/  LDG.E.EL.64 R6, desc[UR4][R6.64] ;  /* 0x0000000406067981 */ /* 0x000f24000c2e1b00 */
[----:B-----5:R-:W-:Y:S02]  /*0160*/  IMAD.WIDE R10, R13, 0x4, R10 ;  /* 0x000000040d0a7825 */ /* 0x020fe400078e020a */
[----:B------:R-:W5:Y:S02]  /*0170*/  LDG.E.EL.64 R8, desc[UR4][R8.64] ;  /* 0x0000000408087981 */ /* 0x000f64000c2e1b00 */
[----:B---3--:R-:W-:Y:S02]  /*0180*/  IMAD.WIDE R4, R0, 0x4, R4 ;  /* 0x0000000400047825 */ /* 0x008fe400078e0204 */
[----:B------:R-:W5:Y:S04]  /*0190*/  LDG.E.EL.64 R10, desc[UR4][R10.64] ;  /* 0x000000040a0a7981 */ /* 0x000f68000c2e1b00 */
[----:B------:R-:W4:Y:S01]  /*01a0*/  LDG.E.64 R4, desc[UR4][R4.64] ;  /* 0x0000000404047981 */ /* 0x000f22000c1e1b00 */
[----:B--2---:R-:W-:Y:S01]  /*01b0*/  FADD R2, R2, 0.0010000000474974513054 ;  /* 0x3a83126f02027421 */ /* 0x004fe20000000000 */
[----:B------:R-:W-:-:S03]  /*01c0*/  FADD R3, R3, 0.0010000000474974513054 ;  /* 0x3a83126f03037421 */ /* 0x000fc60000000000 */
[----:B------:R-:W1:Y:S08]  /*01d0*/  MUFU.SQRT R12, R2 ;  /* 0x00000002000c7308 */ /* 0x000e700000002000 */
[----:B------:R-:W2:Y:S01]  /*01e0*/  MUFU.SQRT R13, R3 ;  /* 0x00000003000d7308 */ /* 0x000ea20000002000 */
[C---:B-1----:R-:W-:Y:S02]  /*01f0*/  FSETP.GT.AND P0, PT, R12.reuse, 8.50705917302346158658e+37, PT ;  /* 0x7e8000000c00780b */ /* 0x042fe40003f04000 */
[----:B------:R-:W-:-:S02]  /*0200*/  FSETP.GEU.AND P2, PT, R12, 1.175494350822287508e-38, PT ;  /* 0x008000000c00780b */ /* 0x000fc40003f4e000 */
[C---:B--2---:R-:W-:Y:S02]  /*0210*/  FSETP.GT.AND P1, PT, R13.reuse, 8.50705917302346158658e+37, PT ;  /* 0x7e8000000d00780b */ /* 0x044fe40003f24000 */
[----:B------:R-:W-:-:S07]  /*0220*/  FSETP.GEU.AND P3, PT, R13, 1.175494350822287508e-38, PT ;  /* 0x008000000d00780b */ /* 0x000fce0003f6e000 */
[----:B------:R-:W-:Y:S01]  /*0230*/  @P0 FMUL R12, R12, 0.25 ;  /* 0x3e8000000c0c0820 */ /* 0x000fe20000400000 */
[----:B------:R-:W-:-:S03]  /*0240*/  HFMA2.MMA R2, -RZ, RZ, 1.625, 0 ;  /* 0x3e800000ff027435 */ /* 0x000fc600000001ff */
[----:B------:R-:W-:Y:S01]  /*0250*/  @!P2 FMUL R12, R12, 16777216 ;  /* 0x4b8000000c0ca820 */ /* 0x000fe20000400000 */
[----:B------:R-:W-:-:S05]  /*0260*/  @P1 FMUL R13, R13, 0.25 ;  /* 0x3e8000000d0d1820 */ /* 0x000fca0000400000 */
[----:B------:R-:W1:Y:S01]  /*0270*/  MUFU.RCP R12, R12 ;  /* 0x0000000c000c7308 */ /* 0x000e620000001000 */
[----:B------:R-:W-:Y:S01]  /*0280*/  @!P3 FMUL R13, R13, 16777216 ;  /* 0x4b8000000d0db820 */ /* 0x000fe20000400000 */
[----:B------:R-:W-:-:S06]  /*0290*/  FSEL R3, R2, 1, P0 ;  /* 0x3f80000002037808 */ /* 0x000fcc0000000000 */
[----:B------:R-:W2:Y:S01]  /*02a0*/  MUFU.RCP R13, R13 ;  /* 0x0000000d000d7308 */ /* 0x000ea20000001000 */
[----:B------:R-:W-:Y:S01]  /*02b0*/  @!P2 FMUL R3, R3, 16777216 ;  /* 0x4b8000000303a820 */ /* 0x000fe20000400000 */
[----:B------:R-:W-:Y:S01]  /*02c0*/  FSEL R14, R2, 1, P1 ;  /* 0x3f800000020e7808 */ /* 0x000fe20000800000 */
[----:B----4-:R-:W-:Y:S02]  /*02d0*/  FADD R4, R4, -R6 ;  /* 0x8000000604047221 */ /* 0x010fe40000000000 */
[----:B-1----:R-:W-:Y:S02]  /*02e0*/  FMUL R3, R12, R3 ;  /* 0x000000030c037220 */ /* 0x002fe40000400000 */
[----:B------:R-:W-:Y:S01]  /*02f0*/  @!P3 FMUL R14, R14, 16777216 ;  /* 0x4b8000000e0eb820 */ /* 0x000fe20000400000 */
[----:B------:R-:W-:Y:S01]  /*0300*/  FADD R5, R5, -R7 ;  /* 0x8000000705057221 */ /* 0x000fe20000000000 */
[----:B------:R-:W-:Y:S02]  /*0310*/  FMUL R3, R4, R3 ;  /* 0x0000000304037220 */ /* 0x000fe40000400000 */
[----:B--2---:R-:W-:-:S02]  /*0320*/  FMUL R14, R13, R14 ;  /* 0x0000000e0d0e7220 */ /* 0x004fc40000400000 */
[----:B-----5:R-:W-:Y:S02]  /*0330*/  FFMA R8, R8, R3, R10 ;  /* 0x0000000308087223 */ /* 0x020fe4000000000a */
[----:B------:R-:W-:Y:S02]  /*0340*/  FMUL R14, R5, R14 ;  /* 0x0000000e050e7220 */ /* 0x000fe40000400000 */
[----:B------:R-:W-:Y:S02]  /*0350*/  FADD R3, RZ, -R8 ;  /* 0x80000008ff037221 */ /* 0x000fe40000000000 */
[----:B------:R-:W-:Y:S02]  /*0360*/  FFMA R9, R9, R14, R11 ;  /* 0x0000000e09097223 */ /* 0x000fe4000000000b */
[----:B------:R-:W-:Y:S02]  /*0370*/  FMUL R4, R3, 1.4426950216293334961 ;  /* 0x3fb8aa3b03047820 */ /* 0x000fe40000400000 */
[----:B------:R-:W-:-:S04]  /*0380*/  FADD R3, RZ, -R9 ;  /* 0x80000009ff037221 */ /* 0x000fc80000000000 */
[----:B------:R-:W-:Y:S01]  /*0390*/  FMUL R6, R3, 1.4426950216293334961 ;  /* 0x3fb8aa3b03067820 */ /* 0x000fe20000400000 */
[----:B------:R-:W-:-:S04]  /*03a0*/  FSETP.GEU.AND P0, PT, R4, -126, PT ;  /* 0xc2fc00000400780b */ /* 0x000fc80003f0e000 */
[----:B------:R-:W-:-:S09]  /*03b0*/  FSETP.GEU.AND P1, PT, R6, -126, PT ;  /* 0xc2fc00000600780b */ /* 0x000fd20003f2e000 */
[----:B------:R-:W-:-:S04]  /*03c0*/  @!P0 FMUL R4, R4, 0.5 ;  /* 0x3f00000004048820 */ /* 0x000fc80000400000 */
[----:B------:R-:W-:Y:S01]  /*03d0*/  @!P1 FMUL R6, R6, 0.5 ;  /* 0x3f00000006069820 */ /* 0x000fe20000400000 */
[----:B------:R-:W1:Y:S08]  /*03e0*/  MUFU.EX2 R3, R4 ;  /* 0x0000000400037308 */ /* 0x000e700000000800 */
[----:B------:R-:W2:Y:S01]  /*03f0*/  MUFU.EX2 R5, R6 ;  /* 0x0000000600057308 */ /* 0x000ea20000000800 */
[----:B-1----:R-:W-:-:S04]  /*0400*/  @!P0 FMUL R3, R3, R3 ;  /* 0x0000000303038220 */ /* 0x002fc80000400000 */
[----:B------:R-:W-:Y:S01]  /*0410*/  FADD R7, R3, 1 ;  /* 0x3f80000003077421 */ /* 0x000fe20000000000 */
[----:B--2---:R-:W-:-:S04]  /*0420*/  @!P1 FMUL R5, R5, R5 ;  /* 0x0000000505059220 */ /* 0x004fc80000400000 */
[----:B------:R-:W-:Y:S01]  /*0430*/  FADD R10, R5, 1 ;  /* 0x3f800000050a7421 */ /* 0x000fe20000000000 */
[----:B------:R-:W-:Y:S01]  /*0440*/  FSETP.GT.AND P0, PT, R7, 8.50705917302346158658e+37, PT ;  /* 0x7e8000000700780b */ /* 0x000fe20003f04000 */
[----:B------:R-:W1:Y:S03]  /*0450*/  LDC.64 R4, c[0x0][0x210] ;  /* 0x00008400ff047b82 */ /* 0x000e660000000a00 */
[----:B------:R-:W-:-:S09]  /*0460*/  FSETP.GT.AND P1, PT, R10, 8.50705917302346158658e+37, PT ;  /* 0x7e8000000a00780b */ /* 0x000fd20003f24000 */
[----:B------:R-:W-:-:S04]  /*0470*/  @P0 FMUL R7, R7, 0.25 ;  /* 0x3e80000007070820 */ /* 0x000fc80000400000 */
[----:B------:R-:W-:Y:S02]  /*0480*/  @P1 FMUL R10, R10, 0.25 ;  /* 0x3e8000000a0a1820 */ /* 0x000fe40000400000 */
[----:B------:R-:W2:Y:S08]  /*0490*/  MUFU.RCP R7, R7 ;  /* 0x0000000700077308 */ /* 0x000eb00000001000 */
[----:B------:R-:W3:Y:S01]  /*04a0*/  MUFU.RCP R10, R10 ;  /* 0x0000000a000a7308 */ /* 0x000ee20000001000 */
[----:B------:R-:W-:-:S02]  /*04b0*/  FSEL R6, R2, 1, P0 ;  /* 0x3f80000002067808 */ /* 0x000fc40000000000 */
[----:B------:R-:W-:-:S03]  /*04c0*/  FSEL R3, R2, 1, P1 ;  /* 0x3f80000002037808 */ /* 0x000fc60000800000 */
[----:B--2---:R-:W-:-:S04]  /*04d0*/  FMUL R11, R7, R6 ;  /* 0x00000006070b7220 */ /* 0x004fc80000400000 */
[----:B------:R-:W-:Y:S01]  /*04e0*/  FMUL R8, R8, R11 ;  /* 0x0000000b08087220 */ /* 0x000fe20000400000 */
[----:B---3--:R-:W-:Y:S01]  /*04f0*/  FMUL R6, R10, R3 ;  /* 0x000000030a067220 */ /* 0x008fe20000400000 */
[----:B-1----:R-:W-:-:S04]  /*0500*/  IMAD.WIDE R2, R0, 0x4, R4 ;  /* 0x0000000400027825 */ /* 0x002fc800078e0204 */
[----:B------:R-:W-:-:S05]  /*0510*/  FMUL R9, R9, R6 ;  /* 0x0000000609097220 */ /* 0x000fca0000400000 */
[----:B------:R-:W-:Y:S01]  /*0520*/  STG.E.64 desc[UR4][R2.64], R8 ;  /* 0x0000000802007986 */ /* 0x000fe2000c101b04 */
[----:B------:R-:W-:Y:S05]  /*0530*/  EXIT ;  /* 0x000000000000794d */ /* 0x000fea0003800000 */
.L_x_0:
[----:B------:R-:W-:-:S00]  /*0540*/  BRA `(.L_x_0) ;  /* 0xfffffffc00fc7947 */ /* 0x000fc0000383ffff */
[----:B------:R-:W-:-:S00]  /*0550*/  NOP ;  /* 0x0000000000007918 */ /* 0x000fc00000000000 */
        /* <DEDUP_REMOVED lines=10> */
.L_x_1:


//--------------------- .nv.global.init           --------------------------
	.section	.nv.global.init,"aw",@progbits
.nv.global.init:
	.type		_$_str,@object
	.size		_$_str,(_$_str_$_2 - _$_str)
_$_str:
        /*0000*/ 	.byte	0x5f, 0x5f, 0x43, 0x55, 0x44, 0x41, 0x5f, 0x46, 0x54, 0x5a, 0x00
	.type		_$_str_$_2,@object
	.size		_$_str_$_2,(.L_1 - _$_str_$_2)
_$_str_$_2:
        /*000b*/ 	.byte	0x5f, 0x5f, 0x43, 0x55, 0x44, 0x41, 0x5f, 0x50, 0x52, 0x45, 0x43, 0x5f, 0x53, 0x51, 0x52, 0x54
        /*001b*/ 	.byte	0x00
.L_1:


//--------------------- .nv.constant0.triton_poi_fused__native_batch_norm_legit_no_training_mul_sigmoid_24 --------------------------
	.section	.nv.constant0.triton_poi_fused__native_batch_norm_legit_no_training_mul_sigmoid_24,"a",@progbits
	.sectionflags	@""
	.align	4
.nv.constant0.triton_poi_fused__native_batch_norm_legit_no_training_mul_sigmoid_24:
	.zero		580
